//
// Generated by NVIDIA NVVM Compiler
//
// Compiler Build ID: CL-36424714
// Cuda compilation tools, release 13.0, V13.0.88
// Based on NVVM 20.0.0
//

.version 9.0
.target sm_100
.address_size 64

	// .globl	_Z6kernelv
.extern .func  (.param .b32 func_retval0) vprintf
(
	.param .b64 vprintf_param_0,
	.param .b64 vprintf_param_1
)
;
// _ZZ20MatrixTransposeTiledPiS_iiE4tile has been demoted
.global .align 1 .b8 $str[28] = {99, 91, 37, 100, 93, 32, 61, 32, 37, 46, 51, 102, 32, 43, 32, 37, 46, 51, 102, 32, 61, 32, 37, 46, 51, 102, 10};

.visible .entry _Z6kernelv()
{


	ret;

}
	// .globl	_Z6VecAddPfS_S_
.visible .entry _Z6VecAddPfS_S_(
	.param .u64 .ptr .align 1 _Z6VecAddPfS_S__param_0,
	.param .u64 .ptr .align 1 _Z6VecAddPfS_S__param_1,
	.param .u64 .ptr .align 1 _Z6VecAddPfS_S__param_2
)
{
	.local .align 16 .b8 	__local_depot1[32];
	.reg .b64 	%SP;
	.reg .b64 	%SPL;
	.reg .b32 	%r<7>;
	.reg .b32 	%f<6>;
	.reg .b64 	%rd<15>;
	.reg .b64 	%fd<4>;

	mov.u64 	%SPL, __local_depot1;
	cvta.local.u64 	%SP, %SPL;
	ld.param.u64 	%rd1, [_Z6VecAddPfS_S__param_0];
	ld.param.u64 	%rd2, [_Z6VecAddPfS_S__param_1];
	ld.param.u64 	%rd3, [_Z6VecAddPfS_S__param_2];
	cvta.to.global.u64 	%rd4, %rd3;
	cvta.to.global.u64 	%rd5, %rd2;
	cvta.to.global.u64 	%rd6, %rd1;
	add.u64 	%rd7, %SP, 0;
	add.u64 	%rd8, %SPL, 0;
	mov.u32 	%r1, %tid.x;
	mov.u32 	%r2, %ctaid.x;
	mov.u32 	%r3, %ntid.x;
	mad.lo.s32 	%r4, %r2, %r3, %r1;
	mul.wide.s32 	%rd9, %r4, 4;
	add.s64 	%rd10, %rd6, %rd9;
	ld.global.f32 	%f1, [%rd10];
	add.s64 	%rd11, %rd5, %rd9;
	ld.global.f32 	%f2, [%rd11];
	add.f32 	%f3, %f1, %f2;
	add.s64 	%rd12, %rd4, %rd9;
	st.global.f32 	[%rd12], %f3;
	ld.global.f32 	%f4, [%rd10];
	cvt.f64.f32 	%fd1, %f4;
	ld.global.f32 	%f5, [%rd11];
	cvt.f64.f32 	%fd2, %f5;
	cvt.f64.f32 	%fd3, %f3;
	st.local.u32 	[%rd8], %r4;
	st.local.f64 	[%rd8+8], %fd1;
	st.local.v2.f64 	[%rd8+16], {%fd2, %fd3};
	mov.u64 	%rd13, $str;
	cvta.global.u64 	%rd14, %rd13;
	{ // callseq 0, 0
	.param .b64 param0;
	st.param.b64 	[param0], %rd14;
	.param .b64 param1;
	st.param.b64 	[param1], %rd7;
	.param .b32 retval0;
	call.uni (retval0), 
	vprintf, 
	(
	param0, 
	param1
	);
	ld.param.b32 	%r5, [retval0];
	} // callseq 0
	ret;

}
	// .globl	_Z14simpleMultiplyPfS_S_ii
.visible .entry _Z14simpleMultiplyPfS_S_ii(
	.param .u64 .ptr .align 1 _Z14simpleMultiplyPfS_S_ii_param_0,
	.param .u64 .ptr .align 1 _Z14simpleMultiplyPfS_S_ii_param_1,
	.param .u64 .ptr .align 1 _Z14simpleMultiplyPfS_S_ii_param_2,
	.param .u32 _Z14simpleMultiplyPfS_S_ii_param_3,
	.param .u32 _Z14simpleMultiplyPfS_S_ii_param_4
)
{
	.reg .pred 	%p<10>;
	.reg .b32 	%r<40>;
	.reg .b32 	%f<50>;
	.reg .b64 	%rd<53>;
	.reg .b64 	%fd<52>;

	ld.param.u64 	%rd7, [_Z14simpleMultiplyPfS_S_ii_param_0];
	ld.param.u64 	%rd8, [_Z14simpleMultiplyPfS_S_ii_param_1];
	ld.param.u64 	%rd6, [_Z14simpleMultiplyPfS_S_ii_param_2];
	ld.param.u32 	%r18, [_Z14simpleMultiplyPfS_S_ii_param_3];
	ld.param.u32 	%r19, [_Z14simpleMultiplyPfS_S_ii_param_4];
	cvta.to.global.u64 	%rd1, %rd8;
	cvta.to.global.u64 	%rd2, %rd7;
	mov.u32 	%r20, %ctaid.y;
	mov.u32 	%r21, %ntid.y;
	mov.u32 	%r22, %tid.y;
	mad.lo.s32 	%r1, %r20, %r21, %r22;
	mov.u32 	%r23, %ctaid.x;
	mov.u32 	%r24, %ntid.x;
	mov.u32 	%r25, %tid.x;
	mad.lo.s32 	%r2, %r23, %r24, %r25;
	setp.lt.s32 	%p1, %r18, 1;
	mov.f32 	%f49, 0f00000000;
	@%p1 bra 	$L__BB2_13;
	mul.lo.s32 	%r3, %r18, %r1;
	and.b32  	%r4, %r18, 7;
	setp.lt.u32 	%p2, %r18, 8;
	mov.f64 	%fd51, 0d0000000000000000;
	mov.b32 	%r38, 0;
	@%p2 bra 	$L__BB2_4;
	and.b32  	%r38, %r18, 2147483640;
	neg.s32 	%r36, %r38;
	shl.b32 	%r7, %r19, 3;
	mul.wide.u32 	%rd9, %r3, 4;
	add.s64 	%rd10, %rd9, %rd2;
	add.s64 	%rd52, %rd10, 16;
	mov.f64 	%fd51, 0d0000000000000000;
	mul.wide.s32 	%rd13, %r19, 4;
	mov.u32 	%r35, %r2;
$L__BB2_3:
	.pragma "nounroll";
	ld.global.f32 	%f4, [%rd52+-16];
	mul.wide.s32 	%rd11, %r35, 4;
	add.s64 	%rd12, %rd1, %rd11;
	ld.global.f32 	%f5, [%rd12];
	mul.f32 	%f6, %f4, %f5;
	cvt.f64.f32 	%fd16, %f6;
	add.f64 	%fd17, %fd51, %fd16;
	ld.global.f32 	%f7, [%rd52+-12];
	add.s64 	%rd14, %rd12, %rd13;
	ld.global.f32 	%f8, [%rd14];
	mul.f32 	%f9, %f7, %f8;
	cvt.f64.f32 	%fd18, %f9;
	add.f64 	%fd19, %fd17, %fd18;
	ld.global.f32 	%f10, [%rd52+-8];
	add.s64 	%rd15, %rd14, %rd13;
	ld.global.f32 	%f11, [%rd15];
	mul.f32 	%f12, %f10, %f11;
	cvt.f64.f32 	%fd20, %f12;
	add.f64 	%fd21, %fd19, %fd20;
	ld.global.f32 	%f13, [%rd52+-4];
	add.s64 	%rd16, %rd15, %rd13;
	ld.global.f32 	%f14, [%rd16];
	mul.f32 	%f15, %f13, %f14;
	cvt.f64.f32 	%fd22, %f15;
	add.f64 	%fd23, %fd21, %fd22;
	ld.global.f32 	%f16, [%rd52];
	add.s64 	%rd17, %rd16, %rd13;
	ld.global.f32 	%f17, [%rd17];
	mul.f32 	%f18, %f16, %f17;
	cvt.f64.f32 	%fd24, %f18;
	add.f64 	%fd25, %fd23, %fd24;
	ld.global.f32 	%f19, [%rd52+4];
	add.s64 	%rd18, %rd17, %rd13;
	ld.global.f32 	%f20, [%rd18];
	mul.f32 	%f21, %f19, %f20;
	cvt.f64.f32 	%fd26, %f21;
	add.f64 	%fd27, %fd25, %fd26;
	ld.global.f32 	%f22, [%rd52+8];
	add.s64 	%rd19, %rd18, %rd13;
	ld.global.f32 	%f23, [%rd19];
	mul.f32 	%f24, %f22, %f23;
	cvt.f64.f32 	%fd28, %f24;
	add.f64 	%fd29, %fd27, %fd28;
	ld.global.f32 	%f25, [%rd52+12];
	add.s64 	%rd20, %rd19, %rd13;
	ld.global.f32 	%f26, [%rd20];
	mul.f32 	%f27, %f25, %f26;
	cvt.f64.f32 	%fd30, %f27;
	add.f64 	%fd51, %fd29, %fd30;
	add.s32 	%r36, %r36, 8;
	add.s32 	%r35, %r35, %r7;
	add.s64 	%rd52, %rd52, 32;
	setp.ne.s32 	%p3, %r36, 0;
	@%p3 bra 	$L__BB2_3;
$L__BB2_4:
	setp.eq.s32 	%p4, %r4, 0;
	@%p4 bra 	$L__BB2_12;
	and.b32  	%r13, %r18, 3;
	setp.lt.u32 	%p5, %r4, 4;
	@%p5 bra 	$L__BB2_7;
	add.s32 	%r27, %r38, %r3;
	mul.wide.u32 	%rd21, %r27, 4;
	add.s64 	%rd22, %rd2, %rd21;
	ld.global.f32 	%f28, [%rd22];
	mad.lo.s32 	%r28, %r38, %r19, %r2;
	mul.wide.s32 	%rd23, %r28, 4;
	add.s64 	%rd24, %rd1, %rd23;
	ld.global.f32 	%f29, [%rd24];
	mul.f32 	%f30, %f28, %f29;
	cvt.f64.f32 	%fd32, %f30;
	add.f64 	%fd33, %fd51, %fd32;
	cvt.u64.u32 	%rd25, %r3;
	cvt.u64.u32 	%rd26, %r38;
	add.s64 	%rd27, %rd26, %rd25;
	shl.b64 	%rd28, %rd27, 2;
	add.s64 	%rd29, %rd2, %rd28;
	ld.global.f32 	%f31, [%rd29+4];
	mul.wide.s32 	%rd30, %r19, 4;
	add.s64 	%rd31, %rd24, %rd30;
	ld.global.f32 	%f32, [%rd31];
	mul.f32 	%f33, %f31, %f32;
	cvt.f64.f32 	%fd34, %f33;
	add.f64 	%fd35, %fd33, %fd34;
	ld.global.f32 	%f34, [%rd29+8];
	add.s64 	%rd32, %rd31, %rd30;
	ld.global.f32 	%f35, [%rd32];
	mul.f32 	%f36, %f34, %f35;
	cvt.f64.f32 	%fd36, %f36;
	add.f64 	%fd37, %fd35, %fd36;
	ld.global.f32 	%f37, [%rd29+12];
	add.s64 	%rd33, %rd32, %rd30;
	ld.global.f32 	%f38, [%rd33];
	mul.f32 	%f39, %f37, %f38;
	cvt.f64.f32 	%fd38, %f39;
	add.f64 	%fd51, %fd37, %fd38;
	add.s32 	%r38, %r38, 4;
$L__BB2_7:
	setp.eq.s32 	%p6, %r13, 0;
	@%p6 bra 	$L__BB2_12;
	setp.eq.s32 	%p7, %r13, 1;
	@%p7 bra 	$L__BB2_10;
	add.s32 	%r29, %r38, %r3;
	mul.wide.u32 	%rd34, %r29, 4;
	add.s64 	%rd35, %rd2, %rd34;
	ld.global.f32 	%f40, [%rd35];
	mad.lo.s32 	%r30, %r38, %r19, %r2;
	mul.wide.s32 	%rd36, %r30, 4;
	add.s64 	%rd37, %rd1, %rd36;
	ld.global.f32 	%f41, [%rd37];
	mul.f32 	%f42, %f40, %f41;
	cvt.f64.f32 	%fd40, %f42;
	add.f64 	%fd41, %fd51, %fd40;
	cvt.u64.u32 	%rd38, %r3;
	cvt.u64.u32 	%rd39, %r38;
	add.s64 	%rd40, %rd39, %rd38;
	shl.b64 	%rd41, %rd40, 2;
	add.s64 	%rd42, %rd2, %rd41;
	ld.global.f32 	%f43, [%rd42+4];
	mul.wide.s32 	%rd43, %r19, 4;
	add.s64 	%rd44, %rd37, %rd43;
	ld.global.f32 	%f44, [%rd44];
	mul.f32 	%f45, %f43, %f44;
	cvt.f64.f32 	%fd42, %f45;
	add.f64 	%fd51, %fd41, %fd42;
	add.s32 	%r38, %r38, 2;
$L__BB2_10:
	and.b32  	%r31, %r18, 1;
	setp.eq.b32 	%p8, %r31, 1;
	not.pred 	%p9, %p8;
	@%p9 bra 	$L__BB2_12;
	add.s32 	%r32, %r38, %r3;
	mul.wide.u32 	%rd45, %r32, 4;
	add.s64 	%rd46, %rd2, %rd45;
	ld.global.f32 	%f46, [%rd46];
	mad.lo.s32 	%r33, %r38, %r19, %r2;
	mul.wide.s32 	%rd47, %r33, 4;
	add.s64 	%rd48, %rd1, %rd47;
	ld.global.f32 	%f47, [%rd48];
	mul.f32 	%f48, %f46, %f47;
	cvt.f64.f32 	%fd43, %f48;
	add.f64 	%fd51, %fd51, %fd43;
$L__BB2_12:
	cvt.rn.f32.f64 	%f49, %fd51;
$L__BB2_13:
	cvta.to.global.u64 	%rd49, %rd6;
	mad.lo.s32 	%r34, %r19, %r1, %r2;
	mul.wide.s32 	%rd50, %r34, 4;
	add.s64 	%rd51, %rd49, %rd50;
	st.global.f32 	[%rd51], %f49;
	ret;

}
	// .globl	_Z15MatrixTransposePiS_ii
.visible .entry _Z15MatrixTransposePiS_ii(
	.param .u64 .ptr .align 1 _Z15MatrixTransposePiS_ii_param_0,
	.param .u64 .ptr .align 1 _Z15MatrixTransposePiS_ii_param_1,
	.param .u32 _Z15MatrixTransposePiS_ii_param_2,
	.param .u32 _Z15MatrixTransposePiS_ii_param_3
)
{
	.reg .b32 	%r<14>;
	.reg .b64 	%rd<9>;

	ld.param.u64 	%rd1, [_Z15MatrixTransposePiS_ii_param_0];
	ld.param.u64 	%rd2, [_Z15MatrixTransposePiS_ii_param_1];
	ld.param.u32 	%r1, [_Z15MatrixTransposePiS_ii_param_2];
	ld.param.u32 	%r2, [_Z15MatrixTransposePiS_ii_param_3];
	cvta.to.global.u64 	%rd3, %rd2;
	cvta.to.global.u64 	%rd4, %rd1;
	mov.u32 	%r3, %ntid.x;
	mov.u32 	%r4, %ctaid.x;
	mov.u32 	%r5, %tid.x;
	mad.lo.s32 	%r6, %r3, %r4, %r5;
	mov.u32 	%r7, %ntid.y;
	mov.u32 	%r8, %ctaid.y;
	mov.u32 	%r9, %tid.y;
	mad.lo.s32 	%r10, %r7, %r8, %r9;
	mad.lo.s32 	%r11, %r2, %r6, %r10;
	mul.wide.s32 	%rd5, %r11, 4;
	add.s64 	%rd6, %rd4, %rd5;
	ld.global.u32 	%r12, [%rd6];
	mad.lo.s32 	%r13, %r1, %r10, %r6;
	mul.wide.s32 	%rd7, %r13, 4;
	add.s64 	%rd8, %rd3, %rd7;
	st.global.u32 	[%rd8], %r12;
	ret;

}
	// .globl	_Z20MatrixTransposeTiledPiS_ii
.visible .entry _Z20MatrixTransposeTiledPiS_ii(
	.param .u64 .ptr .align 1 _Z20MatrixTransposeTiledPiS_ii_param_0,
	.param .u64 .ptr .align 1 _Z20MatrixTransposeTiledPiS_ii_param_1,
	.param .u32 _Z20MatrixTransposeTiledPiS_ii_param_2,
	.param .u32 _Z20MatrixTransposeTiledPiS_ii_param_3
)
{
	.reg .b32 	%r<20>;
	.reg .b64 	%rd<9>;
	// demoted variable
	.shared .align 4 .b8 _ZZ20MatrixTransposeTiledPiS_iiE4tile[256];
	ld.param.u64 	%rd1, [_Z20MatrixTransposeTiledPiS_ii_param_0];
	ld.param.u64 	%rd2, [_Z20MatrixTransposeTiledPiS_ii_param_1];
	ld.param.u32 	%r1, [_Z20MatrixTransposeTiledPiS_ii_param_2];
	ld.param.u32 	%r2, [_Z20MatrixTransposeTiledPiS_ii_param_3];
	cvta.to.global.u64 	%rd3, %rd2;
	cvta.to.global.u64 	%rd4, %rd1;
	mov.u32 	%r3, %tid.x;
	mov.u32 	%r4, %tid.y;
	mov.u32 	%r5, %ctaid.x;
	mov.u32 	%r6, %ntid.x;
	mov.u32 	%r7, %ctaid.y;
	mov.u32 	%r8, %ntid.y;
	mad.lo.s32 	%r9, %r5, %r6, %r3;
	mad.lo.s32 	%r10, %r7, %r8, %r4;
	mad.lo.s32 	%r11, %r2, %r9, %r10;
	mul.wide.s32 	%rd5, %r11, 4;
	add.s64 	%rd6, %rd4, %rd5;
	ld.global.u32 	%r12, [%rd6];
	shl.b32 	%r13, %r3, 5;
	mov.u32 	%r14, _ZZ20MatrixTransposeTiledPiS_iiE4tile;
	add.s32 	%r15, %r14, %r13;
	shl.b32 	%r16, %r4, 2;
	add.s32 	%r17, %r15, %r16;
	st.shared.u32 	[%r17], %r12;
	bar.sync 	0;
	ld.shared.u32 	%r18, [%r17];
	mad.lo.s32 	%r19, %r1, %r10, %r9;
	mul.wide.s32 	%rd7, %r19, 4;
	add.s64 	%rd8, %rd3, %rd7;
	st.global.u32 	[%rd8], %r18;
	ret;

}


// ===== COMPILED SASS (sm_100) =====

	.target	sm_100

	.elftype	@"ET_EXEC"


//--------------------- .note.nv.tkinfo           --------------------------
	.section	.note.nv.tkinfo,"",@"SHT_NOTE"
	.sectionflags	@"SHF_NOTE_NV_TKINFO"
	.tkinfo
        /*0018*/ 	.word	0x00000002
        /*0030*/ 	.string	""
        /*0030*/ 	.string	"ptxas"
        /*0030*/ 	.string	"Cuda compilation tools, release 13.0, V13.0.88"
        /*0030*/ 	.string	"Build cuda_13.0.r13.0/compiler.36424714_0"
        /*0030*/ 	.string	"-arch sm_100 -m 64 "



//--------------------- .note.nv.cuinfo           --------------------------
	.section	.note.nv.cuinfo,"",@"SHT_NOTE"
	.sectionflags	@"SHF_NOTE_NV_CUINFO"
        /*0018*/ 	.short	0x0002
        /*001a*/ 	.short	0x0064
        /*001c*/ 	.short	0x0082
	.zero		2


//--------------------- .nv.info                  --------------------------
	.section	.nv.info,"",@"SHT_CUDA_INFO"
	.align	4


	//----- nvinfo : EIATTR_REGCOUNT
	.align		4
        /*0000*/ 	.byte	0x04, 0x2f
        /*0002*/ 	.short	(.L_2 - .L_1)
	.align		4
.L_1:
        /*0004*/ 	.word	index@(_Z6kernelv)
        /*0008*/ 	.word	0x00000004


	//----- nvinfo : EIATTR_FRAME_SIZE
	.align		4
.L_2:
        /*000c*/ 	.byte	0x04, 0x11
        /*000e*/ 	.short	(.L_4 - .L_3)
	.align		4
.L_3:
        /*0010*/ 	.word	index@(_Z6kernelv)
        /*0014*/ 	.word	0x00000000


	//----- nvinfo : EIATTR_REGCOUNT
	.align		4
.L_4:
        /*0018*/ 	.byte	0x04, 0x2f
        /*001a*/ 	.short	(.L_6 - .L_5)
	.align		4
.L_5:
        /*001c*/ 	.word	index@(_Z6VecAddPfS_S_)
        /*0020*/ 	.word	0x00000018


	//----- nvinfo : EIATTR_FRAME_SIZE
	.align		4
.L_6:
        /*0024*/ 	.byte	0x04, 0x11
        /*0026*/ 	.short	(.L_8 - .L_7)
	.align		4
.L_7:
        /*0028*/ 	.word	index@(_Z6VecAddPfS_S_)
        /*002c*/ 	.word	0x00000020


	//----- nvinfo : EIATTR_REGCOUNT
	.align		4
.L_8:
        /*0030*/ 	.byte	0x04, 0x2f
        /*0032*/ 	.short	(.L_10 - .L_9)
	.align		4
.L_9:
        /*0034*/ 	.word	index@(_Z14simpleMultiplyPfS_S_ii)
        /*0038*/ 	.word	0x00000020


	//----- nvinfo : EIATTR_FRAME_SIZE
	.align		4
.L_10:
        /*003c*/ 	.byte	0x04, 0x11
        /*003e*/ 	.short	(.L_12 - .L_11)
	.align		4
.L_11:
        /*0040*/ 	.word	index@(_Z14simpleMultiplyPfS_S_ii)
        /*0044*/ 	.word	0x00000000


	//----- nvinfo : EIATTR_REGCOUNT
	.align		4
.L_12:
        /*0048*/ 	.byte	0x04, 0x2f
        /*004a*/ 	.short	(.L_14 - .L_13)
	.align		4
.L_13:
        /*004c*/ 	.word	index@(_Z15MatrixTransposePiS_ii)
        /*0050*/ 	.word	0x0000000a


	//----- nvinfo : EIATTR_FRAME_SIZE
	.align		4
.L_14:
        /*0054*/ 	.byte	0x04, 0x11
        /*0056*/ 	.short	(.L_16 - .L_15)
	.align		4
.L_15:
        /*0058*/ 	.word	index@(_Z15MatrixTransposePiS_ii)
        /*005c*/ 	.word	0x00000000


	//----- nvinfo : EIATTR_REGCOUNT
	.align		4
.L_16:
        /*0060*/ 	.byte	0x04, 0x2f
        /*0062*/ 	.short	(.L_18 - .L_17)
	.align		4
.L_17:
        /*0064*/ 	.word	index@(_Z20MatrixTransposeTiledPiS_ii)
        /*0068*/ 	.word	0x0000000e


	//----- nvinfo : EIATTR_FRAME_SIZE
	.align		4
.L_18:
        /*006c*/ 	.byte	0x04, 0x11
        /*006e*/ 	.short	(.L_20 - .L_19)
	.align		4
.L_19:
        /*0070*/ 	.word	index@(_Z20MatrixTransposeTiledPiS_ii)
        /*0074*/ 	.word	0x00000000


	//----- nvinfo : EIATTR_MIN_STACK_SIZE
	.align		4
.L_20:
        /*0078*/ 	.byte	0x04, 0x12
        /*007a*/ 	.short	(.L_22 - .L_21)
	.align		4
.L_21:
        /*007c*/ 	.word	index@(_Z20MatrixTransposeTiledPiS_ii)
        /*0080*/ 	.word	0x00000000


	//----- nvinfo : EIATTR_MIN_STACK_SIZE
	.align		4
.L_22:
        /*0084*/ 	.byte	0x04, 0x12
        /*0086*/ 	.short	(.L_24 - .L_23)
	.align		4
.L_23:
        /*0088*/ 	.word	index@(_Z15MatrixTransposePiS_ii)
        /*008c*/ 	.word	0x00000000


	//----- nvinfo : EIATTR_MIN_STACK_SIZE
	.align		4
.L_24:
        /*0090*/ 	.byte	0x04, 0x12
        /*0092*/ 	.short	(.L_26 - .L_25)
	.align		4
.L_25:
        /*0094*/ 	.word	index@(_Z14simpleMultiplyPfS_S_ii)
        /*0098*/ 	.word	0x00000000


	//----- nvinfo : EIATTR_MIN_STACK_SIZE
	.align		4
.L_26:
        /*009c*/ 	.byte	0x04, 0x12
        /*009e*/ 	.short	(.L_28 - .L_27)
	.align		4
.L_27:
        /*00a0*/ 	.word	index@(_Z6VecAddPfS_S_)
        /*00a4*/ 	.word	0x00000020


	//----- nvinfo : EIATTR_MIN_STACK_SIZE
	.align		4
.L_28:
        /*00a8*/ 	.byte	0x04, 0x12
        /*00aa*/ 	.short	(.L_30 - .L_29)
	.align		4
.L_29:
        /*00ac*/ 	.word	index@(_Z6kernelv)
        /*00b0*/ 	.word	0x00000000
.L_30:


//--------------------- .nv.compat                --------------------------
	.section	.nv.compat,"",@"SHT_CUDA_COMPAT_INFO"
	.align	4
        /*0000*/ 	.byte	0x02, 0x09, 0x00, 0x00, 0x02, 0x02, 0x01, 0x00, 0x02, 0x05, 0x05, 0x00, 0x03, 0x07, 0x01, 0x01
        /*0010*/ 	.byte	0x02, 0x03, 0x00, 0x00, 0x02, 0x06, 0x01, 0x00, 0x04, 0x0b, 0x08, 0x00, 0x01, 0x00, 0x00, 0x00
        /*0020*/ 	.byte	0x00, 0x00, 0x00, 0x00


//--------------------- .nv.info._Z20MatrixTransposeTiledPiS_ii --------------------------
	.section	.nv.info._Z20MatrixTransposeTiledPiS_ii,"",@"SHT_CUDA_INFO"
	.sectionflags	@""
	.align	4


	//----- nvinfo : EIATTR_CUDA_API_VERSION
	.align		4
        /*0000*/ 	.byte	0x04, 0x37
        /*0002*/ 	.short	(.L_32 - .L_31)
.L_31:
        /*0004*/ 	.word	0x00000082


	//----- nvinfo : EIATTR_KPARAM_INFO
	.align		4
.L_32:
        /*0008*/ 	.byte	0x04, 0x17
        /*000a*/ 	.short	(.L_34 - .L_33)
.L_33:
        /*000c*/ 	.word	0x00000000
        /*0010*/ 	.short	0x0003
        /*0012*/ 	.short	0x0014
        /*0014*/ 	.byte	0x00, 0xf0, 0x11, 0x00


	//----- nvinfo : EIATTR_KPARAM_INFO
	.align		4
.L_34:
        /*0018*/ 	.byte	0x04, 0x17
        /*001a*/ 	.short	(.L_36 - .L_35)
.L_35:
        /*001c*/ 	.word	0x00000000
        /*0020*/ 	.short	0x0002
        /*0022*/ 	.short	0x0010
        /*0024*/ 	.byte	0x00, 0xf0, 0x11, 0x00


	//----- nvinfo : EIATTR_KPARAM_INFO
	.align		4
.L_36:
        /*0028*/ 	.byte	0x04, 0x17
        /*002a*/ 	.short	(.L_38 - .L_37)
.L_37:
        /*002c*/ 	.word	0x00000000
        /*0030*/ 	.short	0x0001
        /*0032*/ 	.short	0x0008
        /*0034*/ 	.byte	0x00, 0xf5, 0x21, 0x00


	//----- nvinfo : EIATTR_KPARAM_INFO
	.align		4
.L_38:
        /*0038*/ 	.byte	0x04, 0x17
        /*003a*/ 	.short	(.L_40 - .L_39)
.L_39:
        /*003c*/ 	.word	0x00000000
        /*0040*/ 	.short	0x0000
        /*0042*/ 	.short	0x0000
        /*0044*/ 	.byte	0x00, 0xf5, 0x21, 0x00


	//----- nvinfo : EIATTR_SPARSE_MMA_MASK
	.align		4
.L_40:
        /*0048*/ 	.byte	0x03, 0x50
        /*004a*/ 	.short	0x0000


	//----- nvinfo : EIATTR_MAXREG_COUNT
	.align		4
        /*004c*/ 	.byte	0x03, 0x1b
        /*004e*/ 	.short	0x00ff


	//----- nvinfo : EIATTR_NUM_BARRIERS
	.align		4
        /*0050*/ 	.byte	0x02, 0x4c
        /*0052*/ 	.byte	0x01
	.zero		1


	//----- nvinfo : EIATTR_MERCURY_ISA_VERSION
	.align		4
        /*0054*/ 	.byte	0x03, 0x5f
        /*0056*/ 	.short	0x0101


	//----- nvinfo : EIATTR_VRC_CTA_INIT_COUNT
	.align		4
        /*0058*/ 	.byte	0x02, 0x4a
	.zero		1
	.zero		1


	//----- nvinfo : EIATTR_EXIT_INSTR_OFFSETS
	.align		4
        /*005c*/ 	.byte	0x04, 0x1c
        /*005e*/ 	.short	(.L_42 - .L_41)


	//   ....[0]....
.L_41:
        /*0060*/ 	.word	0x000001c0


	//----- nvinfo : EIATTR_CBANK_PARAM_SIZE
	.align		4
.L_42:
        /*0064*/ 	.byte	0x03, 0x19
        /*0066*/ 	.short	0x0018


	//----- nvinfo : EIATTR_PARAM_CBANK
	.align		4
        /*0068*/ 	.byte	0x04, 0x0a
        /*006a*/ 	.short	(.L_44 - .L_43)
	.align		4
.L_43:
        /*006c*/ 	.word	index@(.nv.constant0._Z20MatrixTransposeTiledPiS_ii)
        /*0070*/ 	.short	0x0380
        /*0072*/ 	.short	0x0018


	//----- nvinfo : EIATTR_SW_WAR
	.align		4
.L_44:
        /*0074*/ 	.byte	0x04, 0x36
        /*0076*/ 	.short	(.L_46 - .L_45)
.L_45:
        /*0078*/ 	.word	0x00000008
.L_46:


//--------------------- .nv.info._Z15MatrixTransposePiS_ii --------------------------
	.section	.nv.info._Z15MatrixTransposePiS_ii,"",@"SHT_CUDA_INFO"
	.sectionflags	@""
	.align	4


	//----- nvinfo : EIATTR_CUDA_API_VERSION
	.align		4
        /*0000*/ 	.byte	0x04, 0x37
        /*0002*/ 	.short	(.L_48 - .L_47)
.L_47:
        /*0004*/ 	.word	0x00000082


	//----- nvinfo : EIATTR_KPARAM_INFO
	.align		4
.L_48:
        /*0008*/ 	.byte	0x04, 0x17
        /*000a*/ 	.short	(.L_50 - .L_49)
.L_49:
        /*000c*/ 	.word	0x00000000
        /*0010*/ 	.short	0x0003
        /*0012*/ 	.short	0x0014
        /*0014*/ 	.byte	0x00, 0xf0, 0x11, 0x00


	//----- nvinfo : EIATTR_KPARAM_INFO
	.align		4
.L_50:
        /*0018*/ 	.byte	0x04, 0x17
        /*001a*/ 	.short	(.L_52 - .L_51)
.L_51:
        /*001c*/ 	.word	0x00000000
        /*0020*/ 	.short	0x0002
        /*0022*/ 	.short	0x0010
        /*0024*/ 	.byte	0x00, 0xf0, 0x11, 0x00


	//----- nvinfo : EIATTR_KPARAM_INFO
	.align		4
.L_52:
        /*0028*/ 	.byte	0x04, 0x17
        /*002a*/ 	.short	(.L_54 - .L_53)
.L_53:
        /*002c*/ 	.word	0x00000000
        /*0030*/ 	.short	0x0001
        /*0032*/ 	.short	0x0008
        /*0034*/ 	.byte	0x00, 0xf5, 0x21, 0x00


	//----- nvinfo : EIATTR_KPARAM_INFO
	.align		4
.L_54:
        /*0038*/ 	.byte	0x04, 0x17
        /*003a*/ 	.short	(.L_56 - .L_55)
.L_55:
        /*003c*/ 	.word	0x00000000
        /*0040*/ 	.short	0x0000
        /*0042*/ 	.short	0x0000
        /*0044*/ 	.byte	0x00, 0xf5, 0x21, 0x00


	//----- nvinfo : EIATTR_SPARSE_MMA_MASK
	.align		4
.L_56:
        /*0048*/ 	.byte	0x03, 0x50
        /*004a*/ 	.short	0x0000


	//----- nvinfo : EIATTR_MAXREG_COUNT
	.align		4
        /*004c*/ 	.byte	0x03, 0x1b
        /*004e*/ 	.short	0x00ff


	//----- nvinfo : EIATTR_MERCURY_ISA_VERSION
	.align		4
        /*0050*/ 	.byte	0x03, 0x5f
        /*0052*/ 	.short	0x0101


	//----- nvinfo : EIATTR_VRC_CTA_INIT_COUNT
	.align		4
        /*0054*/ 	.byte	0x02, 0x4a
	.zero		1
	.zero		1


	//----- nvinfo : EIATTR_EXIT_INSTR_OFFSETS
	.align		4
        /*0058*/ 	.byte	0x04, 0x1c
        /*005a*/ 	.short	(.L_58 - .L_57)


	//   ....[0]....
.L_57:
        /*005c*/ 	.word	0x00000130


	//----- nvinfo : EIATTR_CBANK_PARAM_SIZE
	.align		4
.L_58:
        /*0060*/ 	.byte	0x03, 0x19
        /*0062*/ 	.short	0x0018


	//----- nvinfo : EIATTR_PARAM_CBANK
	.align		4
        /*0064*/ 	.byte	0x04, 0x0a
        /*0066*/ 	.short	(.L_60 - .L_59)
	.align		4
.L_59:
        /*0068*/ 	.word	index@(.nv.constant0._Z15MatrixTransposePiS_ii)
        /*006c*/ 	.short	0x0380
        /*006e*/ 	.short	0x0018


	//----- nvinfo : EIATTR_SW_WAR
	.align		4
.L_60:
        /*0070*/ 	.byte	0x04, 0x36
        /*0072*/ 	.short	(.L_62 - .L_61)
.L_61:
        /*0074*/ 	.word	0x00000008
.L_62:


//--------------------- .nv.info._Z14simpleMultiplyPfS_S_ii --------------------------
	.section	.nv.info._Z14simpleMultiplyPfS_S_ii,"",@"SHT_CUDA_INFO"
	.sectionflags	@""
	.align	4


	//----- nvinfo : EIATTR_CUDA_API_VERSION
	.align		4
        /*0000*/ 	.byte	0x04, 0x37
        /*0002*/ 	.short	(.L_64 - .L_63)
.L_63:
        /*0004*/ 	.word	0x00000082


	//----- nvinfo : EIATTR_KPARAM_INFO
	.align		4
.L_64:
        /*0008*/ 	.byte	0x04, 0x17
        /*000a*/ 	.short	(.L_66 - .L_65)
.L_65:
        /*000c*/ 	.word	0x00000000
        /*0010*/ 	.short	0x0004
        /*0012*/ 	.short	0x001c
        /*0014*/ 	.byte	0x00, 0xf0, 0x11, 0x00


	//----- nvinfo : EIATTR_KPARAM_INFO
	.align		4
.L_66:
        /*0018*/ 	.byte	0x04, 0x17
        /*001a*/ 	.short	(.L_68 - .L_67)
.L_67:
        /*001c*/ 	.word	0x00000000
        /*0020*/ 	.short	0x0003
        /*0022*/ 	.short	0x0018
        /*0024*/ 	.byte	0x00, 0xf0, 0x11, 0x00


	//----- nvinfo : EIATTR_KPARAM_INFO
	.align		4
.L_68:
        /*0028*/ 	.byte	0x04, 0x17
        /*002a*/ 	.short	(.L_70 - .L_69)
.L_69:
        /*002c*/ 	.word	0x00000000
        /*0030*/ 	.short	0x0002
        /*0032*/ 	.short	0x0010
        /*0034*/ 	.byte	0x00, 0xf5, 0x21, 0x00


	//----- nvinfo : EIATTR_KPARAM_INFO
	.align		4
.L_70:
        /*0038*/ 	.byte	0x04, 0x17
        /*003a*/ 	.short	(.L_72 - .L_71)
.L_71:
        /*003c*/ 	.word	0x00000000
        /*0040*/ 	.short	0x0001
        /*0042*/ 	.short	0x0008
        /*0044*/ 	.byte	0x00, 0xf5, 0x21, 0x00


	//----- nvinfo : EIATTR_KPARAM_INFO
	.align		4
.L_72:
        /*0048*/ 	.byte	0x04, 0x17
        /*004a*/ 	.short	(.L_74 - .L_73)
.L_73:
        /*004c*/ 	.word	0x00000000
        /*0050*/ 	.short	0x0000
        /*0052*/ 	.short	0x0000
        /*0054*/ 	.byte	0x00, 0xf5, 0x21, 0x00


	//----- nvinfo : EIATTR_SPARSE_MMA_MASK
	.align		4
.L_74:
        /*0058*/ 	.byte	0x03, 0x50
        /*005a*/ 	.short	0x0000


	//----- nvinfo : EIATTR_MAXREG_COUNT
	.align		4
        /*005c*/ 	.byte	0x03, 0x1b
        /*005e*/ 	.short	0x00ff


	//----- nvinfo : EIATTR_MERCURY_ISA_VERSION
	.align		4
        /*0060*/ 	.byte	0x03, 0x5f
        /*0062*/ 	.short	0x0101


	//----- nvinfo : EIATTR_VRC_CTA_INIT_COUNT
	.align		4
        /*0064*/ 	.byte	0x02, 0x4a
	.zero		1
	.zero		1


	//----- nvinfo : EIATTR_EXIT_INSTR_OFFSETS
	.align		4
        /*0068*/ 	.byte	0x04, 0x1c
        /*006a*/ 	.short	(.L_76 - .L_75)


	//   ....[0]....
.L_75:
        /*006c*/ 	.word	0x00000ae0


	//----- nvinfo : EIATTR_CBANK_PARAM_SIZE
	.align		4
.L_76:
        /*0070*/ 	.byte	0x03, 0x19
        /*0072*/ 	.short	0x0020


	//----- nvinfo : EIATTR_PARAM_CBANK
	.align		4
        /*0074*/ 	.byte	0x04, 0x0a
        /*0076*/ 	.short	(.L_78 - .L_77)
	.align		4
.L_77:
        /*0078*/ 	.word	index@(.nv.constant0._Z14simpleMultiplyPfS_S_ii)
        /*007c*/ 	.short	0x0380
        /*007e*/ 	.short	0x0020


	//----- nvinfo : EIATTR_SW_WAR
	.align		4
.L_78:
        /*0080*/ 	.byte	0x04, 0x36
        /*0082*/ 	.short	(.L_80 - .L_79)
.L_79:
        /*0084*/ 	.word	0x00000008
.L_80:


//--------------------- .nv.info._Z6VecAddPfS_S_  --------------------------
	.section	.nv.info._Z6VecAddPfS_S_,"",@"SHT_CUDA_INFO"
	.sectionflags	@""
	.align	4


	//----- nvinfo : EIATTR_CUDA_API_VERSION
	.align		4
        /*0000*/ 	.byte	0x04, 0x37
        /*0002*/ 	.short	(.L_82 - .L_81)
.L_81:
        /*0004*/ 	.word	0x00000082


	//----- nvinfo : EIATTR_KPARAM_INFO
	.align		4
.L_82:
        /*0008*/ 	.byte	0x04, 0x17
        /*000a*/ 	.short	(.L_84 - .L_83)
.L_83:
        /*000c*/ 	.word	0x00000000
        /*0010*/ 	.short	0x0002
        /*0012*/ 	.short	0x0010
        /*0014*/ 	.byte	0x00, 0xf5, 0x21, 0x00


	//----- nvinfo : EIATTR_KPARAM_INFO
	.align		4
.L_84:
        /*0018*/ 	.byte	0x04, 0x17
        /*001a*/ 	.short	(.L_86 - .L_85)
.L_85:
        /*001c*/ 	.word	0x00000000
        /*0020*/ 	.short	0x0001
        /*0022*/ 	.short	0x0008
        /*0024*/ 	.byte	0x00, 0xf5, 0x21, 0x00


	//----- nvinfo : EIATTR_KPARAM_INFO
	.align		4
.L_86:
        /*0028*/ 	.byte	0x04, 0x17
        /*002a*/ 	.short	(.L_88 - .L_87)
.L_87:
        /*002c*/ 	.word	0x00000000
        /*0030*/ 	.short	0x0000
        /*0032*/ 	.short	0x0000
        /*0034*/ 	.byte	0x00, 0xf5, 0x21, 0x00


	//----- nvinfo : EIATTR_SPARSE_MMA_MASK
	.align		4
.L_88:
        /*0038*/ 	.byte	0x03, 0x50
        /*003a*/ 	.short	0x0000


	//----- nvinfo : EIATTR_MAXREG_COUNT
	.align		4
        /*003c*/ 	.byte	0x03, 0x1b
        /*003e*/ 	.short	0x00ff


	//----- nvinfo : EIATTR_EXTERNS
	.align		4
        /*0040*/ 	.byte	0x04, 0x0f
        /*0042*/ 	.short	(.L_90 - .L_89)


	//   ....[0]....
	.align		4
.L_89:
        /*0044*/ 	.word	index@(vprintf)


	//----- nvinfo : EIATTR_MERCURY_ISA_VERSION
	.align		4
.L_90:
        /*0048*/ 	.byte	0x03, 0x5f
        /*004a*/ 	.short	0x0101


	//----- nvinfo : EIATTR_VRC_CTA_INIT_COUNT
	.align		4
        /*004c*/ 	.byte	0x02, 0x4a
	.zero		1
	.zero		1


	//----- nvinfo : EIATTR_SYSCALL_OFFSETS
	.align		4
        /*0050*/ 	.byte	0x04, 0x46
        /*0052*/ 	.short	(.L_92 - .L_91)


	//   ....[0]....
.L_91:
        /*0054*/ 	.word	0x00000230


	//----- nvinfo : EIATTR_EXIT_INSTR_OFFSETS
	.align		4
.L_92:
        /*0058*/ 	.byte	0x04, 0x1c
        /*005a*/ 	.short	(.L_94 - .L_93)


	//   ....[0]....
.L_93:
        /*005c*/ 	.word	0x00000240


	//----- nvinfo : EIATTR_CBANK_PARAM_SIZE
	.align		4
.L_94:
        /*0060*/ 	.byte	0x03, 0x19
        /*0062*/ 	.short	0x0018


	//----- nvinfo : EIATTR_PARAM_CBANK
	.align		4
        /*0064*/ 	.byte	0x04, 0x0a
        /*0066*/ 	.short	(.L_96 - .L_95)
	.align		4
.L_95:
        /*0068*/ 	.word	index@(.nv.constant0._Z6VecAddPfS_S_)
        /*006c*/ 	.short	0x0380
        /*006e*/ 	.short	0x0018


	//----- nvinfo : EIATTR_SW_WAR
	.align		4
.L_96:
        /*0070*/ 	.byte	0x04, 0x36
        /*0072*/ 	.short	(.L_98 - .L_97)
.L_97:
        /*0074*/ 	.word	0x00000008
.L_98:


//--------------------- .nv.info._Z6kernelv       --------------------------
	.section	.nv.info._Z6kernelv,"",@"SHT_CUDA_INFO"
	.sectionflags	@""
	.align	4


	//----- nvinfo : EIATTR_CUDA_API_VERSION
	.align		4
        /*0000*/ 	.byte	0x04, 0x37
        /*0002*/ 	.short	(.L_100 - .L_99)
.L_99:
        /*0004*/ 	.word	0x00000082


	//----- nvinfo : EIATTR_SPARSE_MMA_MASK
	.align		4
.L_100:
        /*0008*/ 	.byte	0x03, 0x50
        /*000a*/ 	.short	0x0000


	//----- nvinfo : EIATTR_MAXREG_COUNT
	.align		4
        /*000c*/ 	.byte	0x03, 0x1b
        /*000e*/ 	.short	0x00ff


	//----- nvinfo : EIATTR_MERCURY_ISA_VERSION
	.align		4
        /*0010*/ 	.byte	0x03, 0x5f
        /*0012*/ 	.short	0x0101


	//----- nvinfo : EIATTR_VRC_CTA_INIT_COUNT
	.align		4
        /*0014*/ 	.byte	0x02, 0x4a
	.zero		1
	.zero		1


	//----- nvinfo : EIATTR_EXIT_INSTR_OFFSETS
	.align		4
        /*0018*/ 	.byte	0x04, 0x1c
        /*001a*/ 	.short	(.L_102 - .L_101)


	//   ....[0]....
.L_101:
        /*001c*/ 	.word	0x00000010


	//----- nvinfo : EIATTR_SW_WAR
	.align		4
.L_102:
        /*0020*/ 	.byte	0x04, 0x36
        /*0022*/ 	.short	(.L_104 - .L_103)
.L_103:
        /*0024*/ 	.word	0x00000008
.L_104:


//--------------------- .nv.callgraph             --------------------------
	.section	.nv.callgraph,"",@"SHT_CUDA_CALLGRAPH"
	.align	4
	.sectionentsize	8
	.align		4
        /*0000*/ 	.word	0x00000000
	.align		4
        /*0004*/ 	.word	0xffffffff
	.align		4
        /*0008*/ 	.word	index@(_Z6VecAddPfS_S_)
	.align		4
        /*000c*/ 	.word	index@(vprintf)
	.align		4
        /*0010*/ 	.word	0x00000000
	.align		4
        /*0014*/ 	.word	0xfffffffe
	.align		4
        /*0018*/ 	.word	0x00000000
	.align		4
        /*001c*/ 	.word	0xfffffffd
	.align		4
        /*0020*/ 	.word	0x00000000
	.align		4
        /*0024*/ 	.word	0xfffffffc


//--------------------- .nv.constant4             --------------------------
	.section	.nv.constant4,"a",@progbits
	.align	8
	.align		8
.nv.constant4:
        /*0000*/ 	.dword	$str
	.align		8
        /*0008*/ 	.dword	vprintf


//--------------------- .text._Z20MatrixTransposeTiledPiS_ii --------------------------
	.section	.text._Z20MatrixTransposeTiledPiS_ii,"ax",@progbits
	.align	128
        .global         _Z20MatrixTransposeTiledPiS_ii
        .type           _Z20MatrixTransposeTiledPiS_ii,@function
        .size           _Z20MatrixTransposeTiledPiS_ii,(.L_x_12 - _Z20MatrixTransposeTiledPiS_ii)
        .other          _Z20MatrixTransposeTiledPiS_ii,@"STO_CUDA_ENTRY STV_DEFAULT"
_Z20MatrixTransposeTiledPiS_ii:
.text._Z20MatrixTransposeTiledPiS_ii:
[----:B------:R-:W-:Y:S01]  /*0000*/  LDC R1, c[0x0][0x37c] ;  /* 0x0000df00ff017b82 */ /* 0x000fe20000000800 */
[----:B------:R-:W0:Y:S07]  /*0010*/  S2R R4, SR_TID.X ;  /* 0x0000000000047919 */ /* 0x000e2e0000002100 */
[----:B------:R-:W0:Y:S01]  /*0020*/  LDC R5, c[0x0][0x360] ;  /* 0x0000d800ff057b82 */ /* 0x000e220000000800 */
[----:B------:R-:W1:Y:S01]  /*0030*/  LDCU UR8, c[0x0][0x394] ;  /* 0x00007280ff0877ac */ /* 0x000e620008000800 */
[----:B------:R-:W2:Y:S01]  /*0040*/  S2R R9, SR_TID.Y ;  /* 0x0000000000097919 */ /* 0x000ea20000002200 */
[----:B------:R-:W3:Y:S05]  /*0050*/  LDCU.64 UR6, c[0x0][0x358] ;  /* 0x00006b00ff0677ac */ /* 0x000eea0008000a00 */
[----:B------:R-:W0:Y:S08]  /*0060*/  S2UR UR4, SR_CTAID.X ;  /* 0x00000000000479c3 */ /* 0x000e300000002500 */
[----:B------:R-:W2:Y:S08]  /*0070*/  S2UR UR5, SR_CTAID.Y ;  /* 0x00000000000579c3 */ /* 0x000eb00000002600 */
[----:B------:R-:W2:Y:S08]  /*0080*/  LDC R6, c[0x0][0x364] ;  /* 0x0000d900ff067b82 */ /* 0x000eb00000000800 */
[----:B------:R-:W4:Y:S01]  /*0090*/  LDC.64 R2, c[0x0][0x380] ;  /* 0x0000e000ff027b82 */ /* 0x000f220000000a00 */
[----:B0-----:R-:W-:-:S02]  /*00a0*/  IMAD R0, R5, UR4, R4 ;  /* 0x0000000405007c24 */ /* 0x001fc4000f8e0204 */
[----:B--2---:R-:W-:-:S04]  /*00b0*/  IMAD R7, R6, UR5, R9 ;  /* 0x0000000506077c24 */ /* 0x004fc8000f8e0209 */
[----:B-1----:R-:W-:-:S04]  /*00c0*/  IMAD R5, R0, UR8, R7 ;  /* 0x0000000800057c24 */ /* 0x002fc8000f8e0207 */
[----:B----4-:R-:W-:-:S05]  /*00d0*/  IMAD.WIDE R2, R5, 0x4, R2 ;  /* 0x0000000405027825 */ /* 0x010fca00078e0202 */
[----:B---3--:R0:W2:Y:S01]  /*00e0*/  LDG.E R6, desc[UR6][R2.64] ;  /* 0x0000000602067981 */ /* 0x0080a2000c1e1900 */
[----:B------:R-:W1:Y:S01]  /*00f0*/  S2UR UR5, SR_CgaCtaId ;  /* 0x00000000000579c3 */ /* 0x000e620000008800 */
[----:B------:R-:W-:Y:S02]  /*0100*/  UMOV UR4, 0x400 ;  /* 0x0000040000047882 */ /* 0x000fe40000000000 */
[----:B-1----:R-:W-:-:S06]  /*0110*/  ULEA UR4, UR5, UR4, 0x18 ;  /* 0x0000000405047291 */ /* 0x002fcc000f8ec0ff */
[----:B------:R-:W-:-:S04]  /*0120*/  LEA R4, R4, UR4, 0x5 ;  /* 0x0000000404047c11 */ /* 0x000fc8000f8e28ff */
[----:B------:R-:W-:Y:S01]  /*0130*/  LEA R9, R9, R4, 0x2 ;  /* 0x0000000409097211 */ /* 0x000fe200078e10ff */
[----:B------:R-:W0:Y:S01]  /*0140*/  LDCU UR4, c[0x0][0x390] ;  /* 0x00007200ff0477ac */ /* 0x000e220008000800 */
[----:B------:R-:W1:Y:S01]  /*0150*/  LDC.64 R4, c[0x0][0x388] ;  /* 0x0000e200ff047b82 */ /* 0x000e620000000a00 */
[----:B0-----:R-:W-:-:S04]  /*0160*/  IMAD R3, R7, UR4, R0 ;  /* 0x0000000407037c24 */ /* 0x001fc8000f8e0200 */
[----:B-1----:R-:W-:Y:S01]  /*0170*/  IMAD.WIDE R2, R3, 0x4, R4 ;  /* 0x0000000403027825 */ /* 0x002fe200078e0204 */
[----:B--2---:R-:W-:Y:S02]  /*0180*/  STS [R9], R6 ;  /* 0x0000000609007388 */ /* 0x004fe40000000800 */
[----:B------:R-:W-:Y:S06]  /*0190*/  BAR.SYNC.DEFER_BLOCKING 0x0 ;  /* 0x0000000000007b1d */ /* 0x000fec0000010000 */
[----:B------:R-:W0:Y:S04]  /*01a0*/  LDS R11, [R9] ;  /* 0x00000000090b7984 */ /* 0x000e280000000800 */
[----:B0-----:R-:W-:Y:S01]  /*01b0*/  STG.E desc[UR6][R2.64], R11 ;  /* 0x0000000b02007986 */ /* 0x001fe2000c101906 */
[----:B------:R-:W-:Y:S05]  /*01c0*/  EXIT ;  /* 0x000000000000794d */ /* 0x000fea0003800000 */
.L_x_0:
[----:B------:R-:W-:-:S00]  /*01d0*/  BRA `(.L_x_0) ;  /* 0xfffffffc00fc7947 */ /* 0x000fc0000383ffff */
[----:B------:R-:W-:-:S00]  /*01e0*/  NOP ;  /* 0x0000000000007918 */ /* 0x000fc00000000000 */
        /* <DEDUP_REMOVED lines=9> */
.L_x_12:


//--------------------- .text._Z15MatrixTransposePiS_ii --------------------------
	.section	.text._Z15MatrixTransposePiS_ii,"ax",@progbits
	.align	128
        .global         _Z15MatrixTransposePiS_ii
        .type           _Z15MatrixTransposePiS_ii,@function
        .size           _Z15MatrixTransposePiS_ii,(.L_x_13 - _Z15MatrixTransposePiS_ii)
        .other          _Z15MatrixTransposePiS_ii,@"STO_CUDA_ENTRY STV_DEFAULT"
_Z15MatrixTransposePiS_ii:
.text._Z15MatrixTransposePiS_ii:
[----:B------:R-:W-:Y:S01]  /*0000*/  LDC R1, c[0x0][0x37c] ;  /* 0x0000df00ff017b82 */ /* 0x000fe20000000800 */
[----:B------:R-:W0:Y:S01]  /*0010*/  S2R R0, SR_CTAID.X ;  /* 0x0000000000007919 */ /* 0x000e220000002500 */
[----:B------:R-:W0:Y:S06]  /*0020*/  LDCU UR6, c[0x0][0x360] ;  /* 0x00006c00ff0677ac */ /* 0x000e2c0008000800 */
[----:B------:R-:W1:Y:S01]  /*0030*/  LDC.64 R2, c[0x0][0x380] ;  /* 0x0000e000ff027b82 */ /* 0x000e620000000a00 */
[----:B------:R-:W0:Y:S01]  /*0040*/  S2R R5, SR_TID.X ;  /* 0x0000000000057919 */ /* 0x000e220000002100 */
[----:B------:R-:W2:Y:S01]  /*0050*/  LDCU UR7, c[0x0][0x364] ;  /* 0x00006c80ff0777ac */ /* 0x000ea20008000800 */
[----:B------:R-:W2:Y:S01]  /*0060*/  S2R R7, SR_CTAID.Y ;  /* 0x0000000000077919 */ /* 0x000ea20000002600 */
[----:B------:R-:W3:Y:S01]  /*0070*/  LDCU.64 UR8, c[0x0][0x390] ;  /* 0x00007200ff0877ac */ /* 0x000ee20008000a00 */
[----:B------:R-:W2:Y:S01]  /*0080*/  S2R R4, SR_TID.Y ;  /* 0x0000000000047919 */ /* 0x000ea20000002200 */
[----:B------:R-:W4:Y:S01]  /*0090*/  LDCU.64 UR4, c[0x0][0x358] ;  /* 0x00006b00ff0477ac */ /* 0x000f220008000a00 */
[----:B0-----:R-:W-:-:S02]  /*00a0*/  IMAD R0, R0, UR6, R5 ;  /* 0x0000000600007c24 */ /* 0x001fc4000f8e0205 */
[----:B--2---:R-:W-:-:S04]  /*00b0*/  IMAD R7, R7, UR7, R4 ;  /* 0x0000000707077c24 */ /* 0x004fc8000f8e0204 */
[----:B---3--:R-:W-:-:S04]  /*00c0*/  IMAD R5, R0, UR9, R7 ;  /* 0x0000000900057c24 */ /* 0x008fc8000f8e0207 */
[----:B-1----:R-:W-:Y:S02]  /*00d0*/  IMAD.WIDE R2, R5, 0x4, R2 ;  /* 0x0000000405027825 */ /* 0x002fe400078e0202 */
[----:B------:R-:W0:Y:S04]  /*00e0*/  LDC.64 R4, c[0x0][0x388] ;  /* 0x0000e200ff047b82 */ /* 0x000e280000000a00 */
[----:B----4-:R-:W2:Y:S01]  /*00f0*/  LDG.E R3, desc[UR4][R2.64] ;  /* 0x0000000402037981 */ /* 0x010ea2000c1e1900 */
[----:B------:R-:W-:-:S04]  /*0100*/  IMAD R7, R7, UR8, R0 ;  /* 0x0000000807077c24 */ /* 0x000fc8000f8e0200 */
[----:B0-----:R-:W-:-:S05]  /*0110*/  IMAD.WIDE R4, R7, 0x4, R4 ;  /* 0x0000000407047825 */ /* 0x001fca00078e0204 */
[----:B--2---:R-:W-:Y:S01]  /*0120*/  STG.E desc[UR4][R4.64], R3 ;  /* 0x0000000304007986 */ /* 0x004fe2000c101904 */
[----:B------:R-:W-:Y:S05]  /*0130*/  EXIT ;  /* 0x000000000000794d */ /* 0x000fea0003800000 */
.L_x_1:
        /* <DEDUP_REMOVED lines=12> */
.L_x_13:


//--------------------- .text._Z14simpleMultiplyPfS_S_ii --------------------------
	.section	.text._Z14simpleMultiplyPfS_S_ii,"ax",@progbits
	.align	128
        .global         _Z14simpleMultiplyPfS_S_ii
        .type           _Z14simpleMultiplyPfS_S_ii,@function
        .size           _Z14simpleMultiplyPfS_S_ii,(.L_x_14 - _Z14simpleMultiplyPfS_S_ii)
        .other          _Z14simpleMultiplyPfS_S_ii,@"STO_CUDA_ENTRY STV_DEFAULT"
_Z14simpleMultiplyPfS_S_ii:
.text._Z14simpleMultiplyPfS_S_ii:
[----:B------:R-:W-:Y:S01]  /*0000*/  LDC R1, c[0x0][0x37c] ;  /* 0x0000df00ff017b82 */ /* 0x000fe20000000800 */
[----:B------:R-:W0:Y:S01]  /*0010*/  S2R R3, SR_TID.Y ;  /* 0x0000000000037919 */ /* 0x000e220000002200 */
[----:B------:R-:W1:Y:S06]  /*0020*/  LDCU UR5, c[0x0][0x398] ;  /* 0x00007300ff0577ac */ /* 0x000e6c0008000800 */
[----:B------:R-:W0:Y:S01]  /*0030*/  S2UR UR4, SR_CTAID.Y ;  /* 0x00000000000479c3 */ /* 0x000e220000002600 */
[----:B------:R-:W-:Y:S01]  /*0040*/  HFMA2 R15, -RZ, RZ, 0, 0 ;  /* 0x00000000ff0f7431 */ /* 0x000fe200000001ff */
[----:B------:R-:W2:Y:S01]  /*0050*/  S2R R5, SR_TID.X ;  /* 0x0000000000057919 */ /* 0x000ea20000002100 */
[----:B------:R-:W3:Y:S05]  /*0060*/  LDCU.64 UR8, c[0x0][0x358] ;  /* 0x00006b00ff0877ac */ /* 0x000eea0008000a00 */
[----:B------:R-:W0:Y:S08]  /*0070*/  LDC R0, c[0x0][0x364] ;  /* 0x0000d900ff007b82 */ /* 0x000e300000000800 */
[----:B------:R-:W2:Y:S01]  /*0080*/  S2UR UR6, SR_CTAID.X ;  /* 0x00000000000679c3 */ /* 0x000ea20000002500 */
[----:B-1----:R-:W-:-:S07]  /*0090*/  UISETP.GE.AND UP0, UPT, UR5, 0x1, UPT ;  /* 0x000000010500788c */ /* 0x002fce000bf06270 */
[----:B------:R-:W2:Y:S01]  /*00a0*/  LDC R2, c[0x0][0x360] ;  /* 0x0000d800ff027b82 */ /* 0x000ea20000000800 */
[----:B0-----:R-:W-:Y:S02]  /*00b0*/  IMAD R0, R0, UR4, R3 ;  /* 0x0000000400007c24 */ /* 0x001fe4000f8e0203 */
[----:B--2---:R-:W-:Y:S01]  /*00c0*/  IMAD R3, R2, UR6, R5 ;  /* 0x0000000602037c24 */ /* 0x004fe2000f8e0205 */
[----:B---3--:R-:W-:Y:S06]  /*00d0*/  BRA.U !UP0, `(.L_x_2) ;  /* 0x00000009086c7547 */ /* 0x008fec000b800000 */
[----:B------:R-:W-:Y:S02]  /*00e0*/  UISETP.GE.U32.AND UP1, UPT, UR5, 0x8, UPT ;  /* 0x000000080500788c */ /* 0x000fe4000bf26070 */
[----:B------:R-:W-:Y:S01]  /*00f0*/  IMAD R2, R0, UR5, RZ ;  /* 0x0000000500027c24 */ /* 0x000fe2000f8e02ff */
[----:B------:R-:W-:Y:S01]  /*0100*/  ULOP3.LUT UR6, UR5, 0x7, URZ, 0xc0, !UPT ;  /* 0x0000000705067892 */ /* 0x000fe2000f8ec0ff */
[----:B------:R-:W-:Y:S01]  /*0110*/  CS2R R14, SRZ ;  /* 0x00000000000e7805 */ /* 0x000fe2000001ff00 */
[----:B------:R-:W-:Y:S02]  /*0120*/  UMOV UR4, URZ ;  /* 0x000000ff00047c82 */ /* 0x000fe40008000000 */
[----:B------:R-:W-:Y:S02]  /*0130*/  UISETP.NE.AND UP0, UPT, UR6, URZ, UPT ;  /* 0x000000ff0600728c */ /* 0x000fe4000bf05270 */
[----:B------:R-:W-:Y:S09]  /*0140*/  BRA.U !UP1, `(.L_x_3) ;  /* 0x0000000509007547 */ /* 0x000ff2000b800000 */
[----:B------:R-:W0:Y:S01]  /*0150*/  LDC.64 R4, c[0x0][0x380] ;  /* 0x0000e000ff047b82 */ /* 0x000e220000000a00 */
[----:B------:R-:W-:Y:S01]  /*0160*/  ULOP3.LUT UR4, UR5, 0x7ffffff8, URZ, 0xc0, !UPT ;  /* 0x7ffffff805047892 */ /* 0x000fe2000f8ec0ff */
[----:B------:R-:W-:-:S03]  /*0170*/  CS2R R14, SRZ ;  /* 0x00000000000e7805 */ /* 0x000fc6000001ff00 */
[----:B------:R-:W-:Y:S01]  /*0180*/  UIADD3 UR7, UPT, UPT, -UR4, URZ, URZ ;  /* 0x000000ff04077290 */ /* 0x000fe2000fffe1ff */
[----:B0-----:R-:W-:-:S03]  /*0190*/  IMAD.WIDE.U32 R4, R2, 0x4, R4 ;  /* 0x0000000402047825 */ /* 0x001fc600078e0004 */
[----:B------:R-:W-:Y:S02]  /*01a0*/  IADD3 R12, P0, PT, R4, 0x10, RZ ;  /* 0x00000010040c7810 */ /* 0x000fe40007f1e0ff */
[----:B------:R-:W-:Y:S02]  /*01b0*/  MOV R4, R3 ;  /* 0x0000000300047202 */ /* 0x000fe40000000f00 */
[----:B------:R-:W-:-:S09]  /*01c0*/  IADD3.X R13, PT, PT, RZ, R5, RZ, P0, !PT ;  /* 0x00000005ff0d7210 */ /* 0x000fd200007fe4ff */
.L_x_4:
[----:B------:R-:W0:Y:S01]  /*01d0*/  LDC.64 R6, c[0x0][0x388] ;  /* 0x0000e200ff067b82 */ /* 0x000e220000000a00 */
[----:B------:R-:W2:Y:S04]  /*01e0*/  LDG.E R17, desc[UR8][R12.64+-0x10] ;  /* 0xfffff0080c117981 */ /* 0x000ea8000c1e1900 */
[----:B------:R-:W3:Y:S03]  /*01f0*/  LDG.E R18, desc[UR8][R12.64+-0xc] ;  /* 0xfffff4080c127981 */ /* 0x000ee6000c1e1900 */
[----:B------:R-:W1:Y:S01]  /*0200*/  LDC R5, c[0x0][0x39c] ;  /* 0x0000e700ff057b82 */ /* 0x000e620000000800 */
[----:B------:R-:W4:Y:S04]  /*0210*/  LDG.E R21, desc[UR8][R12.64+-0x8] ;  /* 0xfffff8080c157981 */ /* 0x000f28000c1e1900 */
[----:B------:R-:W5:Y:S04]  /*0220*/  LDG.E R11, desc[UR8][R12.64+-0x4] ;  /* 0xfffffc080c0b7981 */ /* 0x000f68000c1e1900 */
[----:B------:R-:W5:Y:S04]  /*0230*/  LDG.E R20, desc[UR8][R12.64] ;  /* 0x000000080c147981 */ /* 0x000f68000c1e1900 */
[----:B------:R-:W5:Y:S01]  /*0240*/  LDG.E R9, desc[UR8][R12.64+0x4] ;  /* 0x000004080c097981 */ /* 0x000f62000c1e1900 */
[----:B0-----:R-:W-:-:S05]  /*0250*/  IMAD.WIDE R6, R4, 0x4, R6 ;  /* 0x0000000404067825 */ /* 0x001fca00078e0206 */
[----:B------:R-:W2:Y:S01]  /*0260*/  LDG.E R16, desc[UR8][R6.64] ;  /* 0x0000000806107981 */ /* 0x000ea2000c1e1900 */
[----:B-1----:R-:W-:-:S05]  /*0270*/  IMAD.WIDE R26, R5, 0x4, R6 ;  /* 0x00000004051a7825 */ /* 0x002fca00078e0206 */
[----:B------:R-:W3:Y:S01]  /*0280*/  LDG.E R19, desc[UR8][R26.64] ;  /* 0x000000081a137981 */ /* 0x000ee2000c1e1900 */
[----:B------:R-:W-:-:S05]  /*0290*/  IMAD.WIDE R28, R5, 0x4, R26 ;  /* 0x00000004051c7825 */ /* 0x000fca00078e021a */
[----:B------:R-:W4:Y:S01]  /*02a0*/  LDG.E R10, desc[UR8][R28.64] ;  /* 0x000000081c0a7981 */ /* 0x000f22000c1e1900 */
[----:B------:R-:W-:-:S05]  /*02b0*/  IMAD.WIDE R22, R5, 0x4, R28 ;  /* 0x0000000405167825 */ /* 0x000fca00078e021c */
[----:B------:R0:W5:Y:S01]  /*02c0*/  LDG.E R8, desc[UR8][R22.64] ;  /* 0x0000000816087981 */ /* 0x000162000c1e1900 */
[----:B------:R-:W-:-:S03]  /*02d0*/  IMAD.WIDE R24, R5, 0x4, R22 ;  /* 0x0000000405187825 */ /* 0x000fc600078e0216 */
[----:B------:R-:W5:Y:S04]  /*02e0*/  LDG.E R28, desc[UR8][R12.64+0x8] ;  /* 0x000008080c1c7981 */ /* 0x000f68000c1e1900 */
[----:B------:R1:W5:Y:S01]  /*02f0*/  LDG.E R7, desc[UR8][R24.64] ;  /* 0x0000000818077981 */ /* 0x000362000c1e1900 */
[----:B0-----:R-:W-:-:S05]  /*0300*/  IMAD.WIDE R22, R5, 0x4, R24 ;  /* 0x0000000405167825 */ /* 0x001fca00078e0218 */
[----:B------:R-:W5:Y:S01]  /*0310*/  LDG.E R6, desc[UR8][R22.64] ;  /* 0x0000000816067981 */ /* 0x000f62000c1e1900 */
[----:B-1----:R-:W-:-:S05]  /*0320*/  IMAD.WIDE R24, R5, 0x4, R22 ;  /* 0x0000000405187825 */ /* 0x002fca00078e0216 */
[----:B------:R-:W5:Y:S01]  /*0330*/  LDG.E R29, desc[UR8][R24.64] ;  /* 0x00000008181d7981 */ /* 0x000f62000c1e1900 */
[----:B------:R-:W-:-:S03]  /*0340*/  IMAD.WIDE R26, R5, 0x4, R24 ;  /* 0x00000004051a7825 */ /* 0x000fc600078e0218 */
[----:B------:R0:W5:Y:S04]  /*0350*/  LDG.E R23, desc[UR8][R12.64+0xc] ;  /* 0x00000c080c177981 */ /* 0x000168000c1e1900 */
[----:B------:R-:W5:Y:S01]  /*0360*/  LDG.E R26, desc[UR8][R26.64] ;  /* 0x000000081a1a7981 */ /* 0x000f62000c1e1900 */
[----:B------:R-:W-:-:S04]  /*0370*/  UIADD3 UR7, UPT, UPT, UR7, 0x8, URZ ;  /* 0x0000000807077890 */ /* 0x000fc8000fffe0ff */
[----:B------:R-:W-:Y:S01]  /*0380*/  UISETP.NE.AND UP1, UPT, UR7, URZ, UPT ;  /* 0x000000ff0700728c */ /* 0x000fe2000bf25270 */
[----:B0-----:R-:W-:Y:S02]  /*0390*/  IADD3 R12, P0, PT, R12, 0x20, RZ ;  /* 0x000000200c0c7810 */ /* 0x001fe40007f1e0ff */
[----:B------:R-:W-:Y:S02]  /*03a0*/  LEA R4, R5, R4, 0x3 ;  /* 0x0000000405047211 */ /* 0x000fe400078e18ff */
[----:B------:R-:W-:Y:S01]  /*03b0*/  IADD3.X R13, PT, PT, RZ, R13, RZ, P0, !PT ;  /* 0x0000000dff0d7210 */ /* 0x000fe200007fe4ff */
[----:B--2---:R-:W-:-:S04]  /*03c0*/  FMUL R22, R17, R16 ;  /* 0x0000001011167220 */ /* 0x004fc80000400000 */
[----:B------:R-:W0:Y:S01]  /*03d0*/  F2F.F64.F32 R16, R22 ;  /* 0x0000001600107310 */ /* 0x000e220000201800 */
[----:B---3--:R-:W-:-:S07]  /*03e0*/  FMUL R18, R18, R19 ;  /* 0x0000001312127220 */ /* 0x008fce0000400000 */
[----:B------:R-:W1:Y:S01]  /*03f0*/  F2F.F64.F32 R18, R18 ;  /* 0x0000001200127310 */ /* 0x000e620000201800 */
[----:B----4-:R-:W-:Y:S01]  /*0400*/  FMUL R21, R21, R10 ;  /* 0x0000000a15157220 */ /* 0x010fe20000400000 */
[----:B0-----:R-:W-:-:S06]  /*0410*/  DADD R16, R16, R14 ;  /* 0x0000000010107229 */ /* 0x001fcc000000000e */
[----:B------:R-:W0:Y:S01]  /*0420*/  F2F.F64.F32 R14, R21 ;  /* 0x00000015000e7310 */ /* 0x000e220000201800 */
[----:B-----5:R-:W-:Y:S01]  /*0430*/  FMUL R24, R11, R8 ;  /* 0x000000080b187220 */ /* 0x020fe20000400000 */
[----:B-1----:R-:W-:-:S06]  /*0440*/  DADD R16, R16, R18 ;  /* 0x0000000010107229 */ /* 0x002fcc0000000012 */
[----:B------:R-:W1:Y:S01]  /*0450*/  F2F.F64.F32 R10, R24 ;  /* 0x00000018000a7310 */ /* 0x000e620000201800 */
[----:B------:R-:W-:Y:S01]  /*0460*/  FMUL R20, R20, R7 ;  /* 0x0000000714147220 */ /* 0x000fe20000400000 */
[----:B0-----:R-:W-:-:S06]  /*0470*/  DADD R16, R16, R14 ;  /* 0x0000000010107229 */ /* 0x001fcc000000000e */
[----:B------:R-:W0:Y:S01]  /*0480*/  F2F.F64.F32 R14, R20 ;  /* 0x00000014000e7310 */ /* 0x000e220000201800 */
[----:B------:R-:W-:Y:S01]  /*0490*/  FMUL R19, R9, R6 ;  /* 0x0000000609137220 */ /* 0x000fe20000400000 */
[----:B-1----:R-:W-:-:S06]  /*04a0*/  DADD R10, R16, R10 ;  /* 0x00000000100a7229 */ /* 0x002fcc000000000a */
[----:B------:R-:W1:Y:S01]  /*04b0*/  F2F.F64.F32 R6, R19 ;  /* 0x0000001300067310 */ /* 0x000e620000201800 */
[----:B------:R-:W-:Y:S01]  /*04c0*/  FMUL R8, R28, R29 ;  /* 0x0000001d1c087220 */ /* 0x000fe20000400000 */
[----:B0-----:R-:W-:-:S06]  /*04d0*/  DADD R10, R10, R14 ;  /* 0x000000000a0a7229 */ /* 0x001fcc000000000e */
[----:B------:R-:W0:Y:S01]  /*04e0*/  F2F.F64.F32 R8, R8 ;  /* 0x0000000800087310 */ /* 0x000e220000201800 */
[----:B------:R-:W-:Y:S01]  /*04f0*/  FMUL R23, R23, R26 ;  /* 0x0000001a17177220 */ /* 0x000fe20000400000 */
[----:B-1----:R-:W-:-:S06]  /*0500*/  DADD R6, R10, R6 ;  /* 0x000000000a067229 */ /* 0x002fcc0000000006 */
[----:B------:R-:W1:Y:S02]  /*0510*/  F2F.F64.F32 R14, R23 ;  /* 0x00000017000e7310 */ /* 0x000e640000201800 */
[----:B0-----:R-:W-:-:S08]  /*0520*/  DADD R6, R6, R8 ;  /* 0x0000000006067229 */ /* 0x001fd00000000008 */
[----:B-1----:R-:W-:Y:S01]  /*0530*/  DADD R14, R6, R14 ;  /* 0x00000000060e7229 */ /* 0x002fe2000000000e */
[----:B------:R-:W-:Y:S10]  /*0540*/  BRA.U UP1, `(.L_x_4) ;  /* 0xfffffffd01207547 */ /* 0x000ff4000b83ffff */
.L_x_3:
[----:B------:R-:W-:Y:S05]  /*0550*/  BRA.U !UP0, `(.L_x_5) ;  /* 0x0000000508487547 */ /* 0x000fea000b800000 */
[----:B------:R-:W-:Y:S02]  /*0560*/  UISETP.GE.U32.AND UP0, UPT, UR6, 0x4, UPT ;  /* 0x000000040600788c */ /* 0x000fe4000bf06070 */
[----:B------:R-:W-:-:S04]  /*0570*/  ULOP3.LUT UR7, UR5, 0x3, URZ, 0xc0, !UPT ;  /* 0x0000000305077892 */ /* 0x000fc8000f8ec0ff */
[----:B------:R-:W-:-:S03]  /*0580*/  UISETP.NE.AND UP1, UPT, UR7, URZ, UPT ;  /* 0x000000ff0700728c */ /* 0x000fc6000bf25270 */
[----:B------:R-:W-:Y:S08]  /*0590*/  BRA.U !UP0, `(.L_x_6) ;  /* 0x0000000108907547 */ /* 0x000ff0000b800000 */
[----:B------:R-:W0:Y:S01]  /*05a0*/  LDC R6, c[0x0][0x39c] ;  /* 0x0000e700ff067b82 */ /* 0x000e220000000800 */
[----:B------:R-:W1:Y:S01]  /*05b0*/  LDCU.64 UR10, c[0x0][0x380] ;  /* 0x00007000ff0a77ac */ /* 0x000e620008000a00 */
[C---:B------:R-:W-:Y:S02]  /*05c0*/  IADD3 R5, PT, PT, R2.reuse, UR4, RZ ;  /* 0x0000000402057c10 */ /* 0x040fe4000fffe0ff */
[----:B------:R-:W-:-:S04]  /*05d0*/  IADD3 R12, P0, PT, R2, UR4, RZ ;  /* 0x00000004020c7c10 */ /* 0x000fc8000ff1e0ff */
[----:B------:R-:W2:Y:S08]  /*05e0*/  LDC.64 R8, c[0x0][0x380] ;  /* 0x0000e000ff087b82 */ /* 0x000eb00000000a00 */
[----:B------:R-:W3:Y:S01]  /*05f0*/  LDC.64 R10, c[0x0][0x388] ;  /* 0x0000e200ff0a7b82 */ /* 0x000ee20000000a00 */
[----:B0-----:R-:W-:Y:S02]  /*0600*/  IMAD R7, R6, UR4, R3 ;  /* 0x0000000406077c24 */ /* 0x001fe4000f8e0203 */
[----:B--2---:R-:W-:Y:S01]  /*0610*/  IMAD.WIDE.U32 R8, R5, 0x4, R8 ;  /* 0x0000000405087825 */ /* 0x004fe200078e0008 */
[----:B------:R-:W-:-:S02]  /*0620*/  IADD3.X R5, PT, PT, RZ, RZ, RZ, P0, !PT ;  /* 0x000000ffff057210 */ /* 0x000fc400007fe4ff */
[----:B-1----:R-:W-:-:S03]  /*0630*/  LEA R4, P0, R12, UR10, 0x2 ;  /* 0x0000000a0c047c11 */ /* 0x002fc6000f8010ff */
[----:B------:R-:W2:Y:S01]  /*0640*/  LDG.E R8, desc[UR8][R8.64] ;  /* 0x0000000808087981 */ /* 0x000ea2000c1e1900 */
[----:B---3--:R-:W-:Y:S01]  /*0650*/  IMAD.WIDE R10, R7, 0x4, R10 ;  /* 0x00000004070a7825 */ /* 0x008fe200078e020a */
[----:B------:R-:W-:-:S04]  /*0660*/  LEA.HI.X R5, R12, UR11, R5, 0x2, P0 ;  /* 0x0000000b0c057c11 */ /* 0x000fc800080f1405 */
[----:B------:R-:W2:Y:S01]  /*0670*/  LDG.E R7, desc[UR8][R10.64] ;  /* 0x000000080a077981 */ /* 0x000ea2000c1e1900 */
[----:B------:R-:W-:-:S03]  /*0680*/  IMAD.WIDE R12, R6, 0x4, R10 ;  /* 0x00000004060c7825 */ /* 0x000fc600078e020a */
[----:B------:R-:W3:Y:S04]  /*0690*/  LDG.E R21, desc[UR8][R4.64+0x4] ;  /* 0x0000040804157981 */ /* 0x000ee8000c1e1900 */
[----:B------:R-:W3:Y:S01]  /*06a0*/  LDG.E R22, desc[UR8][R12.64] ;  /* 0x000000080c167981 */ /* 0x000ee2000c1e1900 */
[----:B------:R-:W-:-:S03]  /*06b0*/  IMAD.WIDE R16, R6, 0x4, R12 ;  /* 0x0000000406107825 */ /* 0x000fc600078e020c */
[----:B------:R-:W4:Y:S04]  /*06c0*/  LDG.E R23, desc[UR8][R4.64+0x8] ;  /* 0x0000080804177981 */ /* 0x000f28000c1e1900 */
[----:B------:R-:W4:Y:S01]  /*06d0*/  LDG.E R24, desc[UR8][R16.64] ;  /* 0x0000000810187981 */ /* 0x000f22000c1e1900 */
[----:B------:R-:W-:-:S03]  /*06e0*/  IMAD.WIDE R18, R6, 0x4, R16 ;  /* 0x0000000406127825 */ /* 0x000fc600078e0210 */
[----:B------:R-:W5:Y:S04]  /*06f0*/  LDG.E R25, desc[UR8][R4.64+0xc] ;  /* 0x00000c0804197981 */ /* 0x000f68000c1e1900 */
[----:B------:R-:W5:Y:S01]  /*0700*/  LDG.E R18, desc[UR8][R18.64] ;  /* 0x0000000812127981 */ /* 0x000f62000c1e1900 */
[----:B------:R-:W-:Y:S01]  /*0710*/  UIADD3 UR4, UPT, UPT, UR4, 0x4, URZ ;  /* 0x0000000404047890 */ /* 0x000fe2000fffe0ff */
        /* <DEDUP_REMOVED lines=9> */
[----:B------:R-:W1:Y:S02]  /*07b0*/  F2F.F64.F32 R14, R25 ;  /* 0x00000019000e7310 */ /* 0x000e640000201800 */
[----:B0-----:R-:W-:-:S08]  /*07c0*/  DADD R6, R6, R10 ;  /* 0x0000000006067229 */ /* 0x001fd0000000000a */
[----:B-1----:R-:W-:-:S11]  /*07d0*/  DADD R14, R6, R14 ;  /* 0x00000000060e7229 */ /* 0x002fd6000000000e */
.L_x_6:
[----:B------:R-:W-:Y:S05]  /*07e0*/  BRA.U !UP1, `(.L_x_5) ;  /* 0x0000000109a47547 */ /* 0x000fea000b800000 */
[----:B------:R-:W-:Y:S02]  /*07f0*/  UISETP.NE.AND UP0, UPT, UR7, 0x1, UPT ;  /* 0x000000010700788c */ /* 0x000fe4000bf05270 */
[----:B------:R-:W-:-:S04]  /*0800*/  ULOP3.LUT UR5, UR5, 0x1, URZ, 0xc0, !UPT ;  /* 0x0000000105057892 */ /* 0x000fc8000f8ec0ff */
[----:B------:R-:W-:-:S03]  /*0810*/  UISETP.NE.U32.AND UP1, UPT, UR5, 0x1, UPT ;  /* 0x000000010500788c */ /* 0x000fc6000bf25070 */
        /* <DEDUP_REMOVED lines=8> */
[----:B--2---:R-:W-:-:S06]  /*08a0*/  IMAD.WIDE.U32 R4, R9, 0x4, R4 ;  /* 0x0000000409047825 */ /* 0x004fcc00078e0004 */
[----:B------:R-:W2:Y:S01]  /*08b0*/  LDG.E R4, desc[UR8][R4.64] ;  /* 0x0000000804047981 */ /* 0x000ea2000c1e1900 */
[----:B---3--:R-:W-:Y:S01]  /*08c0*/  IMAD.WIDE R6, R11, 0x4, R6 ;  /* 0x000000040b067825 */ /* 0x008fe200078e0206 */
[----:B------:R-:W-:Y:S02]  /*08d0*/  IADD3.X R11, PT, PT, RZ, RZ, RZ, P0, !PT ;  /* 0x000000ffff0b7210 */ /* 0x000fe400007fe4ff */
[----:B-1----:R-:W-:Y:S02]  /*08e0*/  LEA R10, P0, R8, UR6, 0x2 ;  /* 0x00000006080a7c11 */ /* 0x002fe4000f8010ff */
[----:B------:R-:W2:Y:S01]  /*08f0*/  LDG.E R9, desc[UR8][R6.64] ;  /* 0x0000000806097981 */ /* 0x000ea2000c1e1900 */
[----:B------:R-:W-:Y:S01]  /*0900*/  IMAD.WIDE R12, R12, 0x4, R6 ;  /* 0x000000040c0c7825 */ /* 0x000fe200078e0206 */
[----:B------:R-:W-:-:S05]  /*0910*/  LEA.HI.X R11, R8, UR7, R11, 0x2, P0 ;  /* 0x00000007080b7c11 */ /* 0x000fca00080f140b */
[----:B------:R-:W3:Y:S04]  /*0920*/  LDG.E R10, desc[UR8][R10.64+0x4] ;  /* 0x000004080a0a7981 */ /* 0x000ee8000c1e1900 */
[----:B------:R-:W3:Y:S01]  /*0930*/  LDG.E R13, desc[UR8][R12.64] ;  /* 0x000000080c0d7981 */ /* 0x000ee2000c1e1900 */
[----:B------:R-:W-:Y:S01]  /*0940*/  UIADD3 UR4, UPT, UPT, UR4, 0x2, URZ ;  /* 0x0000000204047890 */ /* 0x000fe2000fffe0ff */
[----:B--2---:R-:W-:-:S04]  /*0950*/  FMUL R18, R4, R9 ;  /* 0x0000000904127220 */ /* 0x004fc80000400000 */
[----:B------:R-:W0:Y:S01]  /*0960*/  F2F.F64.F32 R8, R18 ;  /* 0x0000001200087310 */ /* 0x000e220000201800 */
[----:B---3--:R-:W-:-:S07]  /*0970*/  FMUL R16, R10, R13 ;  /* 0x0000000d0a107220 */ /* 0x008fce0000400000 */
[----:B------:R-:W1:Y:S01]  /*0980*/  F2F.F64.F32 R16, R16 ;  /* 0x0000001000107310 */ /* 0x000e620000201800 */
[----:B0-----:R-:W-:-:S08]  /*0990*/  DADD R8, R14, R8 ;  /* 0x000000000e087229 */ /* 0x001fd00000000008 */
[----:B-1----:R-:W-:-:S11]  /*09a0*/  DADD R14, R8, R16 ;  /* 0x00000000080e7229 */ /* 0x002fd60000000010 */
.L_x_7:
[----:B------:R-:W-:Y:S05]  /*09b0*/  BRA.U UP1, `(.L_x_5) ;  /* 0x0000000101307547 */ /* 0x000fea000b800000 */
[----:B------:R-:W0:Y:S01]  /*09c0*/  LDC R8, c[0x0][0x39c] ;  /* 0x0000e700ff087b82 */ /* 0x000e220000000800 */
[----:B------:R-:W-:-:S07]  /*09d0*/  IADD3 R9, PT, PT, R2, UR4, RZ ;  /* 0x0000000402097c10 */ /* 0x000fce000fffe0ff */
[----:B------:R-:W1:Y:S08]  /*09e0*/  LDC.64 R4, c[0x0][0x380] ;  /* 0x0000e000ff047b82 */ /* 0x000e700000000a00 */
[----:B------:R-:W2:Y:S01]  /*09f0*/  LDC.64 R6, c[0x0][0x388] ;  /* 0x0000e200ff067b82 */ /* 0x000ea20000000a00 */
[----:B0-----:R-:W-:Y:S02]  /*0a00*/  IMAD R11, R8, UR4, R3 ;  /* 0x00000004080b7c24 */ /* 0x001fe4000f8e0203 */
[----:B-1----:R-:W-:-:S06]  /*0a10*/  IMAD.WIDE.U32 R4, R9, 0x4, R4 ;  /* 0x0000000409047825 */ /* 0x002fcc00078e0004 */
[----:B------:R-:W3:Y:S01]  /*0a20*/  LDG.E R4, desc[UR8][R4.64] ;  /* 0x0000000804047981 */ /* 0x000ee2000c1e1900 */
[----:B--2---:R-:W-:-:S06]  /*0a30*/  IMAD.WIDE R6, R11, 0x4, R6 ;  /* 0x000000040b067825 */ /* 0x004fcc00078e0206 */
[----:B------:R-:W3:Y:S02]  /*0a40*/  LDG.E R7, desc[UR8][R6.64] ;  /* 0x0000000806077981 */ /* 0x000ee4000c1e1900 */
[----:B---3--:R-:W-:-:S06]  /*0a50*/  FMUL R8, R4, R7 ;  /* 0x0000000704087220 */ /* 0x008fcc0000400000 */
[----:B------:R-:W0:Y:S02]  /*0a60*/  F2F.F64.F32 R8, R8 ;  /* 0x0000000800087310 */ /* 0x000e240000201800 */
[----:B0-----:R-:W-:-:S11]  /*0a70*/  DADD R14, R14, R8 ;  /* 0x000000000e0e7229 */ /* 0x001fd60000000008 */
.L_x_5:
[----:B------:R0:W1:Y:S02]  /*0a80*/  F2F.F32.F64 R15, R14 ;  /* 0x0000000e000f7310 */ /* 0x0000640000301000 */
.L_x_2:
[----:B------:R-:W2:Y:S01]  /*0a90*/  LDC.64 R4, c[0x0][0x390] ;  /* 0x0000e400ff047b82 */ /* 0x000ea20000000a00 */
[----:B------:R-:W3:Y:S02]  /*0aa0*/  LDCU UR4, c[0x0][0x39c] ;  /* 0x00007380ff0477ac */ /* 0x000ee40008000800 */
[----:B---3--:R-:W-:-:S04]  /*0ab0*/  IMAD R3, R0, UR4, R3 ;  /* 0x0000000400037c24 */ /* 0x008fc8000f8e0203 */
[----:B--2---:R-:W-:-:S05]  /*0ac0*/  IMAD.WIDE R2, R3, 0x4, R4 ;  /* 0x0000000403027825 */ /* 0x004fca00078e0204 */
[----:B-1----:R-:W-:Y:S01]  /*0ad0*/  STG.E desc[UR8][R2.64], R15 ;  /* 0x0000000f02007986 */ /* 0x002fe2000c101908 */
[----:B------:R-:W-:Y:S05]  /*0ae0*/  EXIT ;  /* 0x000000000000794d */ /* 0x000fea0003800000 */
.L_x_8:
        /* <DEDUP_REMOVED lines=9> */
.L_x_14:


//--------------------- .text._Z6VecAddPfS_S_     --------------------------
	.section	.text._Z6VecAddPfS_S_,"ax",@progbits
	.align	128
        .global         _Z6VecAddPfS_S_
        .type           _Z6VecAddPfS_S_,@function
        .size           _Z6VecAddPfS_S_,(.L_x_15 - _Z6VecAddPfS_S_)
        .other          _Z6VecAddPfS_S_,@"STO_CUDA_ENTRY STV_DEFAULT"
_Z6VecAddPfS_S_:
.text._Z6VecAddPfS_S_:
[----:B------:R-:W0:Y:S01]  /*0000*/  LDC R1, c[0x0][0x37c] ;  /* 0x0000df00ff017b82 */ /* 0x000e220000000800 */
[----:B------:R-:W1:Y:S01]  /*0010*/  S2R R0, SR_TID.X ;  /* 0x0000000000007919 */ /* 0x000e620000002100 */
[----:B------:R-:W2:Y:S06]  /*0020*/  LDCU UR6, c[0x0][0x2fc] ;  /* 0x00005f80ff0677ac */ /* 0x000eac0008000800 */
[----:B------:R-:W1:Y:S01]  /*0030*/  S2UR UR7, SR_CTAID.X ;  /* 0x00000000000779c3 */ /* 0x000e620000002500 */
[----:B0-----:R-:W-:Y:S01]  /*0040*/  IADD3 R1, PT, PT, R1, -0x20, RZ ;  /* 0xffffffe001017810 */ /* 0x001fe20007ffe0ff */
[----:B------:R-:W0:Y:S06]  /*0050*/  LDCU.64 UR4, c[0x0][0x358] ;  /* 0x00006b00ff0477ac */ /* 0x000e2c0008000a00 */
[----:B------:R-:W3:Y:S08]  /*0060*/  LDC.64 R4, c[0x0][0x380] ;  /* 0x0000e000ff047b82 */ /* 0x000ef00000000a00 */
[----:B------:R-:W4:Y:S08]  /*0070*/  LDC.64 R16, c[0x0][0x388] ;  /* 0x0000e200ff107b82 */ /* 0x000f300000000a00 */
[----:B------:R-:W5:Y:S01]  /*0080*/  LDC.64 R18, c[0x0][0x390] ;  /* 0x0000e400ff127b82 */ /* 0x000f620000000a00 */
[----:B------:R-:W-:Y:S01]  /*0090*/  MOV R10, 0x8 ;  /* 0x00000008000a7802 */ /* 0x000fe20000000f00 */
[----:B------:R-:W2:Y:S06]  /*00a0*/  LDCU.64 UR8, c[0x4][URZ] ;  /* 0x01000000ff0877ac */ /* 0x000eac0008000a00 */
[----:B------:R-:W1:Y:S02]  /*00b0*/  LDC R3, c[0x0][0x360] ;  /* 0x0000d800ff037b82 */ /* 0x000e640000000800 */
[----:B-1----:R-:W-:-:S04]  /*00c0*/  IMAD R0, R3, UR7, R0 ;  /* 0x0000000703007c24 */ /* 0x002fc8000f8e0200 */
[----:B---3--:R-:W-:-:S04]  /*00d0*/  IMAD.WIDE R4, R0, 0x4, R4 ;  /* 0x0000000400047825 */ /* 0x008fc800078e0204 */
[C---:B----4-:R-:W-:Y:S01]  /*00e0*/  IMAD.WIDE R16, R0.reuse, 0x4, R16 ;  /* 0x0000000400107825 */ /* 0x050fe200078e0210 */
[----:B0-----:R-:W3:Y:S04]  /*00f0*/  LDG.E R2, desc[UR4][R4.64] ;  /* 0x0000000404027981 */ /* 0x001ee8000c1e1900 */
[----:B------:R-:W3:Y:S01]  /*0100*/  LDG.E R3, desc[UR4][R16.64] ;  /* 0x0000000410037981 */ /* 0x000ee2000c1e1900 */
[----:B-----5:R-:W-:-:S04]  /*0110*/  IMAD.WIDE R18, R0, 0x4, R18 ;  /* 0x0000000400127825 */ /* 0x020fc800078e0212 */
[----:B---3--:R-:W-:-:S05]  /*0120*/  FADD R2, R2, R3 ;  /* 0x0000000302027221 */ /* 0x008fca0000000000 */
[----:B------:R0:W-:Y:S04]  /*0130*/  STG.E desc[UR4][R18.64], R2 ;  /* 0x0000000212007986 */ /* 0x0001e8000c101904 */
[----:B------:R2:W3:Y:S04]  /*0140*/  LDG.E R3, desc[UR4][R4.64] ;  /* 0x0000000404037981 */ /* 0x0004e8000c1e1900 */
[----:B------:R-:W4:Y:S01]  /*0150*/  LDG.E R7, desc[UR4][R16.64] ;  /* 0x0000000410077981 */ /* 0x000f22000c1e1900 */
[----:B------:R-:W-:Y:S01]  /*0160*/  F2F.F64.F32 R14, R2 ;  /* 0x00000002000e7310 */ /* 0x000fe20000201800 */
[----:B------:R-:W1:Y:S01]  /*0170*/  LDCU UR4, c[0x0][0x2f8] ;  /* 0x00005f00ff0477ac */ /* 0x000e620008000800 */
[----:B------:R-:W0:Y:S01]  /*0180*/  LDC.64 R10, c[0x4][R10] ;  /* 0x010000000a0a7b82 */ /* 0x000e220000000a00 */
[----:B------:R0:W-:Y:S01]  /*0190*/  STL [R1], R0 ;  /* 0x0000000001007387 */ /* 0x0001e20000100800 */
[----:B--2---:R-:W-:-:S02]  /*01a0*/  MOV R4, UR8 ;  /* 0x0000000800047c02 */ /* 0x004fc40008000f00 */
[----:B------:R-:W-:Y:S02]  /*01b0*/  MOV R5, UR9 ;  /* 0x0000000900057c02 */ /* 0x000fe40008000f00 */
[----:B-1----:R-:W-:Y:S01]  /*01c0*/  IADD3 R6, P0, PT, R1, UR4, RZ ;  /* 0x0000000401067c10 */ /* 0x002fe2000ff1e0ff */
[----:B---3--:R-:W1:Y:S08]  /*01d0*/  F2F.F64.F32 R8, R3 ;  /* 0x0000000300087310 */ /* 0x008e700000201800 */
[----:B----4-:R2:W3:Y:S01]  /*01e0*/  F2F.F64.F32 R12, R7 ;  /* 0x00000007000c7310 */ /* 0x0104e20000201800 */
[----:B-1----:R1:W-:Y:S01]  /*01f0*/  STL.64 [R1+0x8], R8 ;  /* 0x0000080801007387 */ /* 0x0023e20000100a00 */
[----:B--2---:R-:W-:-:S03]  /*0200*/  IADD3.X R7, PT, PT, RZ, UR6, RZ, P0, !PT ;  /* 0x00000006ff077c10 */ /* 0x004fc600087fe4ff */
[----:B0--3--:R1:W-:Y:S04]  /*0210*/  STL.128 [R1+0x10], R12 ;  /* 0x0000100c01007387 */ /* 0x0093e80000100c00 */
[----:B------:R-:W-:-:S07]  /*0220*/  LEPC R20, `(.L_x_9) ;  /* 0x000000001014794e */ /* 0x000fce0000000000 */
[----:B-1----:R-:W-:Y:S05]  /*0230*/  CALL.ABS.NOINC R10 ;  /* 0x000000000a007343 */ /* 0x002fea0003c00000 */
.L_x_9:
[----:B------:R-:W-:Y:S05]  /*0240*/  EXIT ;  /* 0x000000000000794d */ /* 0x000fea0003800000 */
.L_x_10:
        /* <DEDUP_REMOVED lines=11> */
.L_x_15:


//--------------------- .text._Z6kernelv          --------------------------
	.section	.text._Z6kernelv,"ax",@progbits
	.align	128
        .global         _Z6kernelv
        .type           _Z6kernelv,@function
        .size           _Z6kernelv,(.L_x_16 - _Z6kernelv)
        .other          _Z6kernelv,@"STO_CUDA_ENTRY STV_DEFAULT"
_Z6kernelv:
.text._Z6kernelv:
[----:B------:R-:W-:Y:S01]  /*0000*/  LDC R1, c[0x0][0x37c] ;  /* 0x0000df00ff017b82 */ /* 0x000fe20000000800 */
[----:B------:R-:W-:Y:S05]  /*0010*/  EXIT ;  /* 0x000000000000794d */ /* 0x000fea0003800000 */
.L_x_11:
        /* <DEDUP_REMOVED lines=14> */
.L_x_16:


//--------------------- .nv.global.init           --------------------------
	.section	.nv.global.init,"aw",@progbits
.nv.global.init:
	.type		$str,@object
	.size		$str,(.L_0 - $str)
$str:
        /*0000*/ 	.byte	0x63, 0x5b, 0x25, 0x64, 0x5d, 0x20, 0x3d, 0x20, 0x25, 0x2e, 0x33, 0x66, 0x20, 0x2b, 0x20, 0x25
        /*0010*/ 	.byte	0x2e, 0x33, 0x66, 0x20, 0x3d, 0x20, 0x25, 0x2e, 0x33, 0x66, 0x0a, 0x00
.L_0:


//--------------------- .nv.shared._Z20MatrixTransposeTiledPiS_ii --------------------------
	.section	.nv.shared._Z20MatrixTransposeTiledPiS_ii,"aw",@nobits
	.sectionflags	@""
	.align	4
.nv.shared._Z20MatrixTransposeTiledPiS_ii:
	.zero		1280


//--------------------- .nv.shared.reserved.0     --------------------------
	.section	.nv.shared.reserved.0,"aw",@nobits
	.weak		__nv_reservedSMEM_offset_0_alias
	.size		__nv_reservedSMEM_offset_0_alias, 0, 64
	.other		__nv_reservedSMEM_offset_0_alias,@"STO_CUDA_RESERVED_SHARED STV_DEFAULT"
__nv_reservedSMEM_offset_0_alias:
	.zero		0
	.zero		64


//--------------------- .nv.constant0._Z20MatrixTransposeTiledPiS_ii --------------------------
	.section	.nv.constant0._Z20MatrixTransposeTiledPiS_ii,"a",@progbits
	.sectionflags	@""
	.align	4
.nv.constant0._Z20MatrixTransposeTiledPiS_ii:
	.zero		920


//--------------------- .nv.constant0._Z15MatrixTransposePiS_ii --------------------------
	.section	.nv.constant0._Z15MatrixTransposePiS_ii,"a",@progbits
	.sectionflags	@""
	.align	4
.nv.constant0._Z15MatrixTransposePiS_ii:
	.zero		920


//--------------------- .nv.constant0._Z14simpleMultiplyPfS_S_ii --------------------------
	.section	.nv.constant0._Z14simpleMultiplyPfS_S_ii,"a",@progbits
	.sectionflags	@""
	.align	4
.nv.constant0._Z14simpleMultiplyPfS_S_ii:
	.zero		928


//--------------------- .nv.constant0._Z6VecAddPfS_S_ --------------------------
	.section	.nv.constant0._Z6VecAddPfS_S_,"a",@progbits
	.sectionflags	@""
	.align	4
.nv.constant0._Z6VecAddPfS_S_:
	.zero		920


//--------------------- .nv.constant0._Z6kernelv  --------------------------
	.section	.nv.constant0._Z6kernelv,"a",@progbits
	.sectionflags	@""
	.align	4
.nv.constant0._Z6kernelv:
	.zero		896


//--------------------- SYMBOLS --------------------------

	.type		.nv.reservedSmem.offset0,@object
	.size		.nv.reservedSmem.offset0,0x4
	.type		.nv.reservedSmem.cap,@object
	.size		.nv.reservedSmem.cap,0x4
	.type		vprintf,@function
